//
// Generated by NVIDIA NVVM Compiler
//
// Compiler Build ID: CL-36424714
// Cuda compilation tools, release 13.0, V13.0.88
// Based on NVVM 20.0.0
//

.version 9.0
.target sm_100
.address_size 64

	// .globl	_Z16kernel_swapArrayPfS_S_S_S_S_ii

.visible .entry _Z16kernel_swapArrayPfS_S_S_S_S_ii(
	.param .u64 .ptr .align 1 _Z16kernel_swapArrayPfS_S_S_S_S_ii_param_0,
	.param .u64 .ptr .align 1 _Z16kernel_swapArrayPfS_S_S_S_S_ii_param_1,
	.param .u64 .ptr .align 1 _Z16kernel_swapArrayPfS_S_S_S_S_ii_param_2,
	.param .u64 .ptr .align 1 _Z16kernel_swapArrayPfS_S_S_S_S_ii_param_3,
	.param .u64 .ptr .align 1 _Z16kernel_swapArrayPfS_S_S_S_S_ii_param_4,
	.param .u64 .ptr .align 1 _Z16kernel_swapArrayPfS_S_S_S_S_ii_param_5,
	.param .u32 _Z16kernel_swapArrayPfS_S_S_S_S_ii_param_6,
	.param .u32 _Z16kernel_swapArrayPfS_S_S_S_S_ii_param_7
)
{
	.reg .pred 	%p<3>;
	.reg .b32 	%r<12>;
	.reg .b32 	%f<4>;
	.reg .b64 	%rd<21>;

	ld.param.u64 	%rd1, [_Z16kernel_swapArrayPfS_S_S_S_S_ii_param_0];
	ld.param.u64 	%rd2, [_Z16kernel_swapArrayPfS_S_S_S_S_ii_param_1];
	ld.param.u64 	%rd3, [_Z16kernel_swapArrayPfS_S_S_S_S_ii_param_2];
	ld.param.u64 	%rd4, [_Z16kernel_swapArrayPfS_S_S_S_S_ii_param_3];
	ld.param.u64 	%rd5, [_Z16kernel_swapArrayPfS_S_S_S_S_ii_param_4];
	ld.param.u64 	%rd6, [_Z16kernel_swapArrayPfS_S_S_S_S_ii_param_5];
	ld.param.u32 	%r3, [_Z16kernel_swapArrayPfS_S_S_S_S_ii_param_6];
	ld.param.u32 	%r2, [_Z16kernel_swapArrayPfS_S_S_S_S_ii_param_7];
	mov.u32 	%r4, %tid.x;
	mov.u32 	%r5, %ctaid.x;
	mov.u32 	%r6, %ntid.x;
	mad.lo.s32 	%r1, %r5, %r6, %r4;
	setp.ge.s32 	%p1, %r1, %r3;
	@%p1 bra 	$L__BB0_2;
	cvta.to.global.u64 	%rd7, %rd1;
	cvta.to.global.u64 	%rd8, %rd4;
	cvta.to.global.u64 	%rd9, %rd2;
	cvta.to.global.u64 	%rd10, %rd5;
	cvta.to.global.u64 	%rd11, %rd3;
	cvta.to.global.u64 	%rd12, %rd6;
	div.s32 	%r7, %r1, %r2;
	and.b32  	%r8, %r7, 1;
	setp.eq.b32 	%p2, %r8, 1;
	neg.s32 	%r9, %r2;
	selp.b32 	%r10, %r9, %r2, %p2;
	add.s32 	%r11, %r1, %r10;
	mul.wide.s32 	%rd13, %r11, 4;
	add.s64 	%rd14, %rd7, %rd13;
	ld.global.f32 	%f1, [%rd14];
	mul.wide.s32 	%rd15, %r1, 4;
	add.s64 	%rd16, %rd8, %rd15;
	st.global.f32 	[%rd16], %f1;
	add.s64 	%rd17, %rd9, %rd13;
	ld.global.f32 	%f2, [%rd17];
	add.s64 	%rd18, %rd10, %rd15;
	st.global.f32 	[%rd18], %f2;
	add.s64 	%rd19, %rd11, %rd13;
	ld.global.f32 	%f3, [%rd19];
	add.s64 	%rd20, %rd12, %rd15;
	st.global.f32 	[%rd20], %f3;
$L__BB0_2:
	ret;

}


// ===== COMPILED SASS (sm_100) =====

	.target	sm_100

	.elftype	@"ET_EXEC"


//--------------------- .note.nv.tkinfo           --------------------------
	.section	.note.nv.tkinfo,"",@"SHT_NOTE"
	.sectionflags	@"SHF_NOTE_NV_TKINFO"
	.tkinfo
        /*0018*/ 	.word	0x00000002
        /*0030*/ 	.string	""
        /*0030*/ 	.string	"ptxas"
        /*0030*/ 	.string	"Cuda compilation tools, release 13.0, V13.0.88"
        /*0030*/ 	.string	"Build cuda_13.0.r13.0/compiler.36424714_0"
        /*0030*/ 	.string	"-arch sm_100 -m 64 "



//--------------------- .note.nv.cuinfo           --------------------------
	.section	.note.nv.cuinfo,"",@"SHT_NOTE"
	.sectionflags	@"SHF_NOTE_NV_CUINFO"
        /*0018*/ 	.short	0x0002
        /*001a*/ 	.short	0x0064
        /*001c*/ 	.short	0x0082
	.zero		2


//--------------------- .nv.info                  --------------------------
	.section	.nv.info,"",@"SHT_CUDA_INFO"
	.align	4


	//----- nvinfo : EIATTR_REGCOUNT
	.align		4
        /*0000*/ 	.byte	0x04, 0x2f
        /*0002*/ 	.short	(.L_1 - .L_0)
	.align		4
.L_0:
        /*0004*/ 	.word	index@(_Z16kernel_swapArrayPfS_S_S_S_S_ii)
        /*0008*/ 	.word	0x00000012


	//----- nvinfo : EIATTR_FRAME_SIZE
	.align		4
.L_1:
        /*000c*/ 	.byte	0x04, 0x11
        /*000e*/ 	.short	(.L_3 - .L_2)
	.align		4
.L_2:
        /*0010*/ 	.word	index@(_Z16kernel_swapArrayPfS_S_S_S_S_ii)
        /*0014*/ 	.word	0x00000000


	//----- nvinfo : EIATTR_MIN_STACK_SIZE
	.align		4
.L_3:
        /*0018*/ 	.byte	0x04, 0x12
        /*001a*/ 	.short	(.L_5 - .L_4)
	.align		4
.L_4:
        /*001c*/ 	.word	index@(_Z16kernel_swapArrayPfS_S_S_S_S_ii)
        /*0020*/ 	.word	0x00000000
.L_5:


//--------------------- .nv.compat                --------------------------
	.section	.nv.compat,"",@"SHT_CUDA_COMPAT_INFO"
	.align	4
        /*0000*/ 	.byte	0x02, 0x09, 0x00, 0x00, 0x02, 0x02, 0x01, 0x00, 0x02, 0x05, 0x05, 0x00, 0x03, 0x07, 0x01, 0x01
        /*0010*/ 	.byte	0x02, 0x03, 0x00, 0x00, 0x02, 0x06, 0x01, 0x00, 0x04, 0x0b, 0x08, 0x00, 0x09, 0x00, 0x00, 0x00
        /*0020*/ 	.byte	0x00, 0x00, 0x00, 0x00


//--------------------- .nv.info._Z16kernel_swapArrayPfS_S_S_S_S_ii --------------------------
	.section	.nv.info._Z16kernel_swapArrayPfS_S_S_S_S_ii,"",@"SHT_CUDA_INFO"
	.sectionflags	@""
	.align	4


	//----- nvinfo : EIATTR_CUDA_API_VERSION
	.align		4
        /*0000*/ 	.byte	0x04, 0x37
        /*0002*/ 	.short	(.L_7 - .L_6)
.L_6:
        /*0004*/ 	.word	0x00000082


	//----- nvinfo : EIATTR_KPARAM_INFO
	.align		4
.L_7:
        /*0008*/ 	.byte	0x04, 0x17
        /*000a*/ 	.short	(.L_9 - .L_8)
.L_8:
        /*000c*/ 	.word	0x00000000
        /*0010*/ 	.short	0x0007
        /*0012*/ 	.short	0x0034
        /*0014*/ 	.byte	0x00, 0xf0, 0x11, 0x00


	//----- nvinfo : EIATTR_KPARAM_INFO
	.align		4
.L_9:
        /*0018*/ 	.byte	0x04, 0x17
        /*001a*/ 	.short	(.L_11 - .L_10)
.L_10:
        /*001c*/ 	.word	0x00000000
        /*0020*/ 	.short	0x0006
        /*0022*/ 	.short	0x0030
        /*0024*/ 	.byte	0x00, 0xf0, 0x11, 0x00


	//----- nvinfo : EIATTR_KPARAM_INFO
	.align		4
.L_11:
        /*0028*/ 	.byte	0x04, 0x17
        /*002a*/ 	.short	(.L_13 - .L_12)
.L_12:
        /*002c*/ 	.word	0x00000000
        /*0030*/ 	.short	0x0005
        /*0032*/ 	.short	0x0028
        /*0034*/ 	.byte	0x00, 0xf5, 0x21, 0x00


	//----- nvinfo : EIATTR_KPARAM_INFO
	.align		4
.L_13:
        /*0038*/ 	.byte	0x04, 0x17
        /*003a*/ 	.short	(.L_15 - .L_14)
.L_14:
        /*003c*/ 	.word	0x00000000
        /*0040*/ 	.short	0x0004
        /*0042*/ 	.short	0x0020
        /*0044*/ 	.byte	0x00, 0xf5, 0x21, 0x00


	//----- nvinfo : EIATTR_KPARAM_INFO
	.align		4
.L_15:
        /*0048*/ 	.byte	0x04, 0x17
        /*004a*/ 	.short	(.L_17 - .L_16)
.L_16:
        /*004c*/ 	.word	0x00000000
        /*0050*/ 	.short	0x0003
        /*0052*/ 	.short	0x0018
        /*0054*/ 	.byte	0x00, 0xf5, 0x21, 0x00


	//----- nvinfo : EIATTR_KPARAM_INFO
	.align		4
.L_17:
        /*0058*/ 	.byte	0x04, 0x17
        /*005a*/ 	.short	(.L_19 - .L_18)
.L_18:
        /*005c*/ 	.word	0x00000000
        /*0060*/ 	.short	0x0002
        /*0062*/ 	.short	0x0010
        /*0064*/ 	.byte	0x00, 0xf5, 0x21, 0x00


	//----- nvinfo : EIATTR_KPARAM_INFO
	.align		4
.L_19:
        /*0068*/ 	.byte	0x04, 0x17
        /*006a*/ 	.short	(.L_21 - .L_20)
.L_20:
        /*006c*/ 	.word	0x00000000
        /*0070*/ 	.short	0x0001
        /*0072*/ 	.short	0x0008
        /*0074*/ 	.byte	0x00, 0xf5, 0x21, 0x00


	//----- nvinfo : EIATTR_KPARAM_INFO
	.align		4
.L_21:
        /*0078*/ 	.byte	0x04, 0x17
        /*007a*/ 	.short	(.L_23 - .L_22)
.L_22:
        /*007c*/ 	.word	0x00000000
        /*0080*/ 	.short	0x0000
        /*0082*/ 	.short	0x0000
        /*0084*/ 	.byte	0x00, 0xf5, 0x21, 0x00


	//----- nvinfo : EIATTR_SPARSE_MMA_MASK
	.align		4
.L_23:
        /*0088*/ 	.byte	0x03, 0x50
        /*008a*/ 	.short	0x0000


	//----- nvinfo : EIATTR_MAXREG_COUNT
	.align		4
        /*008c*/ 	.byte	0x03, 0x1b
        /*008e*/ 	.short	0x00ff


	//----- nvinfo : EIATTR_MERCURY_ISA_VERSION
	.align		4
        /*0090*/ 	.byte	0x03, 0x5f
        /*0092*/ 	.short	0x0101


	//----- nvinfo : EIATTR_VRC_CTA_INIT_COUNT
	.align		4
        /*0094*/ 	.byte	0x02, 0x4a
	.zero		1
	.zero		1


	//----- nvinfo : EIATTR_EXIT_INSTR_OFFSETS
	.align		4
        /*0098*/ 	.byte	0x04, 0x1c
        /*009a*/ 	.short	(.L_25 - .L_24)


	//   ....[0]....
.L_24:
        /*009c*/ 	.word	0x00000070


	//   ....[1]....
        /*00a0*/ 	.word	0x00000370


	//----- nvinfo : EIATTR_CBANK_PARAM_SIZE
	.align		4
.L_25:
        /*00a4*/ 	.byte	0x03, 0x19
        /*00a6*/ 	.short	0x0038


	//----- nvinfo : EIATTR_PARAM_CBANK
	.align		4
        /*00a8*/ 	.byte	0x04, 0x0a
        /*00aa*/ 	.short	(.L_27 - .L_26)
	.align		4
.L_26:
        /*00ac*/ 	.word	index@(.nv.constant0._Z16kernel_swapArrayPfS_S_S_S_S_ii)
        /*00b0*/ 	.short	0x0380
        /*00b2*/ 	.short	0x0038


	//----- nvinfo : EIATTR_SW_WAR
	.align		4
.L_27:
        /*00b4*/ 	.byte	0x04, 0x36
        /*00b6*/ 	.short	(.L_29 - .L_28)
.L_28:
        /*00b8*/ 	.word	0x00000008
.L_29:


//--------------------- .nv.callgraph             --------------------------
	.section	.nv.callgraph,"",@"SHT_CUDA_CALLGRAPH"
	.align	4
	.sectionentsize	8
	.align		4
        /*0000*/ 	.word	0x00000000
	.align		4
        /*0004*/ 	.word	0xffffffff
	.align		4
        /*0008*/ 	.word	0x00000000
	.align		4
        /*000c*/ 	.word	0xfffffffe
	.align		4
        /*0010*/ 	.word	0x00000000
	.align		4
        /*0014*/ 	.word	0xfffffffd
	.align		4
        /*0018*/ 	.word	0x00000000
	.align		4
        /*001c*/ 	.word	0xfffffffc


//--------------------- .text._Z16kernel_swapArrayPfS_S_S_S_S_ii --------------------------
	.section	.text._Z16kernel_swapArrayPfS_S_S_S_S_ii,"ax",@progbits
	.align	128
        .global         _Z16kernel_swapArrayPfS_S_S_S_S_ii
        .type           _Z16kernel_swapArrayPfS_S_S_S_S_ii,@function
        .size           _Z16kernel_swapArrayPfS_S_S_S_S_ii,(.L_x_1 - _Z16kernel_swapArrayPfS_S_S_S_S_ii)
        .other          _Z16kernel_swapArrayPfS_S_S_S_S_ii,@"STO_CUDA_ENTRY STV_DEFAULT"
_Z16kernel_swapArrayPfS_S_S_S_S_ii:
.text._Z16kernel_swapArrayPfS_S_S_S_S_ii:
[----:B------:R-:W-:Y:S01]  /*0000*/  LDC R1, c[0x0][0x37c] ;  /* 0x0000df00ff017b82 */ /* 0x000fe20000000800 */
[----:B------:R-:W0:Y:S07]  /*0010*/  S2R R0, SR_TID.X ;  /* 0x0000000000007919 */ /* 0x000e2e0000002100 */
[----:B------:R-:W0:Y:S01]  /*0020*/  S2UR UR4, SR_CTAID.X ;  /* 0x00000000000479c3 */ /* 0x000e220000002500 */
[----:B------:R-:W1:Y:S07]  /*0030*/  LDCU UR5, c[0x0][0x3b0] ;  /* 0x00007600ff0577ac */ /* 0x000e6e0008000800 */
[----:B------:R-:W0:Y:S02]  /*0040*/  LDC R3, c[0x0][0x360] ;  /* 0x0000d800ff037b82 */ /* 0x000e240000000800 */
[----:B0-----:R-:W-:-:S05]  /*0050*/  IMAD R0, R3, UR4, R0 ;  /* 0x0000000403007c24 */ /* 0x001fca000f8e0200 */
[----:B-1----:R-:W-:-:S13]  /*0060*/  ISETP.GE.AND P0, PT, R0, UR5, PT ;  /* 0x0000000500007c0c */ /* 0x002fda000bf06270 */
[----:B------:R-:W-:Y:S05]  /*0070*/  @P0 EXIT ;  /* 0x000000000000094d */ /* 0x000fea0003800000 */
[----:B------:R-:W0:Y:S01]  /*0080*/  LDC R13, c[0x0][0x3b4] ;  /* 0x0000ed00ff0d7b82 */ /* 0x000e220000000800 */
[----:B------:R-:W1:Y:S07]  /*0090*/  LDCU.64 UR4, c[0x0][0x358] ;  /* 0x00006b00ff0477ac */ /* 0x000e6e0008000a00 */
[----:B------:R-:W2:Y:S08]  /*00a0*/  LDC.64 R8, c[0x0][0x3a0] ;  /* 0x0000e800ff087b82 */ /* 0x000eb00000000a00 */
[----:B------:R-:W3:Y:S01]  /*00b0*/  LDC.64 R10, c[0x0][0x390] ;  /* 0x0000e400ff0a7b82 */ /* 0x000ee20000000a00 */
[----:B0-----:R-:W-:-:S04]  /*00c0*/  IABS R5, R13 ;  /* 0x0000000d00057213 */ /* 0x001fc80000000000 */
[----:B------:R-:W0:Y:S08]  /*00d0*/  I2F.RP R4, R5 ;  /* 0x0000000500047306 */ /* 0x000e300000209400 */
[----:B0-----:R-:W0:Y:S02]  /*00e0*/  MUFU.RCP R4, R4 ;  /* 0x0000000400047308 */ /* 0x001e240000001000 */
[----:B0-----:R-:W-:-:S06]  /*00f0*/  VIADD R2, R4, 0xffffffe ;  /* 0x0ffffffe04027836 */ /* 0x001fcc0000000000 */
[----:B------:R0:W4:Y:S02]  /*0100*/  F2I.FTZ.U32.TRUNC.NTZ R3, R2 ;  /* 0x0000000200037305 */ /* 0x000124000021f000 */
[----:B0-----:R-:W-:Y:S02]  /*0110*/  HFMA2 R2, -RZ, RZ, 0, 0 ;  /* 0x00000000ff027431 */ /* 0x001fe400000001ff */
[----:B----4-:R-:W-:-:S04]  /*0120*/  IMAD.MOV R6, RZ, RZ, -R3 ;  /* 0x000000ffff067224 */ /* 0x010fc800078e0a03 */
[----:B------:R-:W-:Y:S01]  /*0130*/  IMAD R7, R6, R5, RZ ;  /* 0x0000000506077224 */ /* 0x000fe200078e02ff */
[----:B------:R-:W-:-:S03]  /*0140*/  IABS R6, R0 ;  /* 0x0000000000067213 */ /* 0x000fc60000000000 */
[----:B------:R-:W-:Y:S01]  /*0150*/  IMAD.HI.U32 R3, R3, R7, R2 ;  /* 0x0000000703037227 */ /* 0x000fe200078e0002 */
[----:B------:R-:W-:-:S04]  /*0160*/  LOP3.LUT R2, R0, R13, RZ, 0x3c, !PT ;  /* 0x0000000d00027212 */ /* 0x000fc800078e3cff */
[----:B------:R-:W-:Y:S01]  /*0170*/  ISETP.GE.AND P1, PT, R2, RZ, PT ;  /* 0x000000ff0200720c */ /* 0x000fe20003f26270 */
[----:B------:R-:W-:-:S04]  /*0180*/  IMAD.HI.U32 R3, R3, R6, RZ ;  /* 0x0000000603037227 */ /* 0x000fc800078e00ff */
[----:B------:R-:W-:-:S04]  /*0190*/  IMAD.MOV R4, RZ, RZ, -R3 ;  /* 0x000000ffff047224 */ /* 0x000fc800078e0a03 */
[C---:B------:R-:W-:Y:S02]  /*01a0*/  IMAD R4, R5.reuse, R4, R6 ;  /* 0x0000000405047224 */ /* 0x040fe400078e0206 */
[----:B------:R-:W0:Y:S03]  /*01b0*/  LDC.64 R6, c[0x0][0x388] ;  /* 0x0000e200ff067b82 */ /* 0x000e260000000a00 */
[----:B------:R-:W-:-:S13]  /*01c0*/  ISETP.GT.U32.AND P2, PT, R5, R4, PT ;  /* 0x000000040500720c */ /* 0x000fda0003f44070 */
[-C--:B------:R-:W-:Y:S01]  /*01d0*/  @!P2 IADD3 R4, PT, PT, R4, -R5.reuse, RZ ;  /* 0x800000050404a210 */ /* 0x080fe20007ffe0ff */
[----:B------:R-:W-:Y:S01]  /*01e0*/  @!P2 VIADD R3, R3, 0x1 ;  /* 0x000000010303a836 */ /* 0x000fe20000000000 */
[----:B------:R-:W-:Y:S02]  /*01f0*/  ISETP.NE.AND P2, PT, R13, RZ, PT ;  /* 0x000000ff0d00720c */ /* 0x000fe40003f45270 */
[----:B------:R-:W-:-:S13]  /*0200*/  ISETP.GE.U32.AND P0, PT, R4, R5, PT ;  /* 0x000000050400720c */ /* 0x000fda0003f06070 */
[----:B------:R-:W-:-:S05]  /*0210*/  @P0 IADD3 R3, PT, PT, R3, 0x1, RZ ;  /* 0x0000000103030810 */ /* 0x000fca0007ffe0ff */
[----:B------:R-:W-:Y:S01]  /*0220*/  @!P1 IMAD.MOV R3, RZ, RZ, -R3 ;  /* 0x000000ffff039224 */ /* 0x000fe200078e0a03 */
[----:B------:R-:W-:-:S04]  /*0230*/  @!P2 LOP3.LUT R3, RZ, R13, RZ, 0x33, !PT ;  /* 0x0000000dff03a212 */ /* 0x000fc800078e33ff */
[----:B------:R-:W-:Y:S02]  /*0240*/  LOP3.LUT R4, R3, 0x1, RZ, 0xc0, !PT ;  /* 0x0000000103047812 */ /* 0x000fe400078ec0ff */
[----:B------:R-:W4:Y:S02]  /*0250*/  LDC.64 R2, c[0x0][0x380] ;  /* 0x0000e000ff027b82 */ /* 0x000f240000000a00 */
[----:B------:R-:W-:-:S06]  /*0260*/  ISETP.NE.U32.AND P0, PT, R4, 0x1, PT ;  /* 0x000000010400780c */ /* 0x000fcc0003f05070 */
[----:B------:R-:W5:Y:S07]  /*0270*/  LDC.64 R4, c[0x0][0x398] ;  /* 0x0000e600ff047b82 */ /* 0x000f6e0000000a00 */
[----:B------:R-:W-:-:S04]  /*0280*/  @!P0 IADD3 R13, PT, PT, -R13, RZ, RZ ;  /* 0x000000ff0d0d8210 */ /* 0x000fc80007ffe1ff */
[----:B------:R-:W-:-:S05]  /*0290*/  IADD3 R13, PT, PT, R0, R13, RZ ;  /* 0x0000000d000d7210 */ /* 0x000fca0007ffe0ff */
[----:B----4-:R-:W-:-:S05]  /*02a0*/  IMAD.WIDE R2, R13, 0x4, R2 ;  /* 0x000000040d027825 */ /* 0x010fca00078e0202 */
[----:B-1----:R1:W4:Y:S01]  /*02b0*/  LDG.E R15, desc[UR4][R2.64] ;  /* 0x00000004020f7981 */ /* 0x002322000c1e1900 */
[----:B0-----:R-:W-:-:S04]  /*02c0*/  IMAD.WIDE R6, R13, 0x4, R6 ;  /* 0x000000040d067825 */ /* 0x001fc800078e0206 */
[----:B-----5:R-:W-:-:S04]  /*02d0*/  IMAD.WIDE R4, R0, 0x4, R4 ;  /* 0x0000000400047825 */ /* 0x020fc800078e0204 */
[----:B--2---:R-:W-:Y:S01]  /*02e0*/  IMAD.WIDE R8, R0, 0x4, R8 ;  /* 0x0000000400087825 */ /* 0x004fe200078e0208 */
[----:B-1----:R-:W0:Y:S01]  /*02f0*/  LDC.64 R2, c[0x0][0x3a8] ;  /* 0x0000ea00ff027b82 */ /* 0x002e220000000a00 */
[----:B----4-:R-:W-:Y:S04]  /*0300*/  STG.E desc[UR4][R4.64], R15 ;  /* 0x0000000f04007986 */ /* 0x010fe8000c101904 */
[----:B------:R-:W2:Y:S01]  /*0310*/  LDG.E R7, desc[UR4][R6.64] ;  /* 0x0000000406077981 */ /* 0x000ea2000c1e1900 */
[----:B---3--:R-:W-:-:S03]  /*0320*/  IMAD.WIDE R10, R13, 0x4, R10 ;  /* 0x000000040d0a7825 */ /* 0x008fc600078e020a */
[----:B--2---:R-:W-:Y:S04]  /*0330*/  STG.E desc[UR4][R8.64], R7 ;  /* 0x0000000708007986 */ /* 0x004fe8000c101904 */
[----:B------:R-:W2:Y:S01]  /*0340*/  LDG.E R11, desc[UR4][R10.64] ;  /* 0x000000040a0b7981 */ /* 0x000ea2000c1e1900 */
[----:B0-----:R-:W-:-:S05]  /*0350*/  IMAD.WIDE R2, R0, 0x4, R2 ;  /* 0x0000000400027825 */ /* 0x001fca00078e0202 */
[----:B--2---:R-:W-:Y:S01]  /*0360*/  STG.E desc[UR4][R2.64], R11 ;  /* 0x0000000b02007986 */ /* 0x004fe2000c101904 */
[----:B------:R-:W-:Y:S05]  /*0370*/  EXIT ;  /* 0x000000000000794d */ /* 0x000fea0003800000 */
.L_x_0:
[----:B------:R-:W-:-:S00]  /*0380*/  BRA `(.L_x_0) ;  /* 0xfffffffc00fc7947 */ /* 0x000fc0000383ffff */
[----:B------:R-:W-:-:S00]  /*0390*/  NOP ;  /* 0x0000000000007918 */ /* 0x000fc00000000000 */
        /* <DEDUP_REMOVED lines=14> */
.L_x_1:


//--------------------- .nv.shared.reserved.0     --------------------------
	.section	.nv.shared.reserved.0,"aw",@nobits
	.weak		__nv_reservedSMEM_offset_0_alias
	.size		__nv_reservedSMEM_offset_0_alias, 0, 64
	.other		__nv_reservedSMEM_offset_0_alias,@"STO_CUDA_RESERVED_SHARED STV_DEFAULT"
__nv_reservedSMEM_offset_0_alias:
	.zero		0
	.zero		64


//--------------------- .nv.constant0._Z16kernel_swapArrayPfS_S_S_S_S_ii --------------------------
	.section	.nv.constant0._Z16kernel_swapArrayPfS_S_S_S_S_ii,"a",@progbits
	.sectionflags	@""
	.align	4
.nv.constant0._Z16kernel_swapArrayPfS_S_S_S_S_ii:
	.zero		952


//--------------------- SYMBOLS --------------------------

	.type		.nv.reservedSmem.offset0,@object
	.size		.nv.reservedSmem.offset0,0x4
